//
// Generated by NVIDIA NVVM Compiler
//
// Compiler Build ID: CL-36424714
// Cuda compilation tools, release 13.0, V13.0.88
// Based on NVVM 20.0.0
//

.version 9.0
.target sm_100
.address_size 64

	// .globl	_Z14add_one_kernelPim
// _ZZ14add_one_kernelPimE9smem_data has been demoted
// _ZZ14add_one_kernelPimE3bar has been demoted

.visible .entry _Z14add_one_kernelPim(
	.param .u64 .ptr .align 1 _Z14add_one_kernelPim_param_0,
	.param .u64 _Z14add_one_kernelPim_param_1
)
{
	.reg .pred 	%p<13>;
	.reg .b32 	%r<73>;
	.reg .b64 	%rd<24>;
	// demoted variable
	.shared .align 16 .b8 _ZZ14add_one_kernelPimE9smem_data[4096];
	// demoted variable
	.shared .align 8 .b8 _ZZ14add_one_kernelPimE3bar[8];
	ld.param.u64 	%rd6, [_Z14add_one_kernelPim_param_0];
	ld.param.u64 	%rd7, [_Z14add_one_kernelPim_param_1];
	mov.u32 	%r1, %tid.x;
	setp.ne.s32 	%p1, %r1, 0;
	@%p1 bra 	$L__BB0_2;
	mov.u32 	%r25, %ntid.x;
	mov.u32 	%r24, _ZZ14add_one_kernelPimE3bar;
	// begin inline asm
	mbarrier.init.shared.b64 [%r24], %r25;
	// end inline asm
	// begin inline asm
	fence.proxy.async.shared::cta; // 6.
	// end inline asm
$L__BB0_2:
	bar.sync 	0;
	or.b32  	%r26, %r1, 128;
	setp.eq.s32 	%p2, %r26, 128;
	@%p2 bra 	$L__BB0_3;
	bra.uni 	$L__BB0_4;
$L__BB0_3:
	cvta.to.global.u64 	%rd10, %rd6;
	shl.b64 	%rd11, %rd7, 2;
	add.s64 	%rd8, %rd10, %rd11;
	mov.u32 	%r27, _ZZ14add_one_kernelPimE9smem_data;
	mov.u32 	%r29, _ZZ14add_one_kernelPimE3bar;
	mov.b32 	%r31, 4096;
	// begin inline asm
	cp.async.bulk.shared::cluster.global.mbarrier::complete_tx::bytes [%r27], [%rd8], %r31, [%r29];
	// end inline asm
	// begin inline asm
	mbarrier.arrive.expect_tx.release.cta.shared::cta.b64 %rd23, [%r29], %r31; // 8. 
	// end inline asm
	bra.uni 	$L__BB0_5;
$L__BB0_4:
	mov.u32 	%r32, _ZZ14add_one_kernelPimE3bar;
	mov.b32 	%r33, 1;
	// begin inline asm
	mbarrier.arrive.shared::cta.b64                             %rd23,  [%r32], %r33;    // 2. 
	// end inline asm
$L__BB0_5:
	mov.b32 	%r67, 0;
	// begin inline asm
	mov.u64 %rd13, %globaltimer;
	// end inline asm
	mov.u32 	%r36, _ZZ14add_one_kernelPimE3bar;
$L__BB0_6:
	// begin inline asm
	{
	.reg .pred p;
	mbarrier.try_wait.shared.b64 p, [%r36], %rd23;
	selp.b32 %r35, 1, 0, p;
	}
	// end inline asm
	setp.eq.s32 	%p3, %r35, 0;
	@%p3 bra 	$L__BB0_16;
	mov.u32 	%r3, %ntid.x;
	add.s32 	%r37, %r1, %r3;
	max.u32 	%r38, %r37, 1024;
	setp.lt.u32 	%p4, %r37, 1024;
	selp.u32 	%r39, 1, 0, %p4;
	add.s32 	%r40, %r37, %r39;
	sub.s32 	%r41, %r38, %r40;
	div.u32 	%r42, %r41, %r3;
	add.s32 	%r4, %r42, %r39;
	and.b32  	%r43, %r4, 3;
	setp.eq.s32 	%p5, %r43, 3;
	mov.u32 	%r72, %r1;
	@%p5 bra 	$L__BB0_10;
	add.s32 	%r44, %r4, 1;
	and.b32  	%r45, %r44, 3;
	shl.b32 	%r46, %r1, 2;
	mov.u32 	%r47, _ZZ14add_one_kernelPimE9smem_data;
	add.s32 	%r69, %r47, %r46;
	shl.b32 	%r6, %r3, 2;
	neg.s32 	%r68, %r45;
	mad.lo.s32 	%r72, %r3, %r45, %r1;
$L__BB0_9:
	.pragma "nounroll";
	ld.shared.u32 	%r48, [%r69];
	add.s32 	%r49, %r48, 1;
	st.shared.u32 	[%r69], %r49;
	add.s32 	%r69, %r69, %r6;
	add.s32 	%r68, %r68, 1;
	setp.ne.s32 	%p6, %r68, 0;
	@%p6 bra 	$L__BB0_9;
$L__BB0_10:
	setp.lt.u32 	%p7, %r4, 3;
	@%p7 bra 	$L__BB0_13;
	shl.b32 	%r14, %r3, 2;
	shl.b32 	%r50, %r72, 2;
	mov.u32 	%r51, _ZZ14add_one_kernelPimE9smem_data;
	add.s32 	%r71, %r51, %r50;
	shl.b32 	%r16, %r3, 4;
	shl.b32 	%r17, %r3, 3;
	mul.lo.s32 	%r18, %r3, 12;
$L__BB0_12:
	ld.shared.u32 	%r52, [%r71];
	add.s32 	%r53, %r52, 1;
	st.shared.u32 	[%r71], %r53;
	add.s32 	%r54, %r71, %r14;
	ld.shared.u32 	%r55, [%r54];
	add.s32 	%r56, %r55, 1;
	st.shared.u32 	[%r54], %r56;
	add.s32 	%r57, %r71, %r17;
	ld.shared.u32 	%r58, [%r57];
	add.s32 	%r59, %r58, 1;
	st.shared.u32 	[%r57], %r59;
	add.s32 	%r60, %r71, %r18;
	ld.shared.u32 	%r61, [%r60];
	add.s32 	%r62, %r61, 1;
	st.shared.u32 	[%r60], %r62;
	add.s32 	%r72, %r72, %r14;
	add.s32 	%r71, %r71, %r16;
	setp.lt.u32 	%p8, %r72, 1024;
	@%p8 bra 	$L__BB0_12;
$L__BB0_13:
	setp.ne.s32 	%p9, %r1, 0;
	// begin inline asm
	fence.proxy.async.shared::cta; // 6.
	// end inline asm
	bar.sync 	0;
	@%p9 bra 	$L__BB0_15;
	cvta.to.global.u64 	%rd16, %rd6;
	shl.b64 	%rd17, %rd7, 2;
	add.s64 	%rd15, %rd16, %rd17;
	mov.u32 	%r63, _ZZ14add_one_kernelPimE9smem_data;
	mov.b32 	%r64, 4096;
	// begin inline asm
	cp.async.bulk.global.shared::cta.bulk_group [%rd15], [%r63], %r64;
	// end inline asm
	// begin inline asm
	cp.async.bulk.commit_group;
	// end inline asm
	// begin inline asm
	cp.async.bulk.wait_group.read 0;
	// end inline asm
$L__BB0_15:
	ret;
$L__BB0_16:
	setp.gt.s32 	%p10, %r67, 15;
	@%p10 bra 	$L__BB0_18;
	add.s32 	%r67, %r67, 1;
	bra.uni 	$L__BB0_6;
$L__BB0_18:
	// begin inline asm
	mov.u64 %rd18, %globaltimer;
	// end inline asm
	sub.s64 	%rd5, %rd18, %rd13;
	setp.lt.s64 	%p11, %rd5, 4000000;
	@%p11 bra 	$L__BB0_20;
	mov.b32 	%r65, 1000000;
	// begin inline asm
	nanosleep.u32 %r65;
	// end inline asm
	bra.uni 	$L__BB0_6;
$L__BB0_20:
	setp.lt.s64 	%p12, %rd5, 40000;
	@%p12 bra 	$L__BB0_6;
	shr.s64 	%rd19, %rd5, 63;
	shr.u64 	%rd20, %rd19, 62;
	add.s64 	%rd21, %rd5, %rd20;
	shr.u64 	%rd22, %rd21, 2;
	cvt.u32.u64 	%r66, %rd22;
	// begin inline asm
	nanosleep.u32 %r66;
	// end inline asm
	bra.uni 	$L__BB0_6;

}


// ===== COMPILED SASS (sm_100) =====

	.target	sm_100

	.elftype	@"ET_EXEC"


//--------------------- .note.nv.tkinfo           --------------------------
	.section	.note.nv.tkinfo,"",@"SHT_NOTE"
	.sectionflags	@"SHF_NOTE_NV_TKINFO"
	.tkinfo
        /*0018*/ 	.word	0x00000002
        /*0030*/ 	.string	""
        /*0030*/ 	.string	"ptxas"
        /*0030*/ 	.string	"Cuda compilation tools, release 13.0, V13.0.88"
        /*0030*/ 	.string	"Build cuda_13.0.r13.0/compiler.36424714_0"
        /*0030*/ 	.string	"-arch sm_100 -m 64 "



//--------------------- .note.nv.cuinfo           --------------------------
	.section	.note.nv.cuinfo,"",@"SHT_NOTE"
	.sectionflags	@"SHF_NOTE_NV_CUINFO"
        /*0018*/ 	.short	0x0002
        /*001a*/ 	.short	0x0064
        /*001c*/ 	.short	0x0082
	.zero		2


//--------------------- .nv.info                  --------------------------
	.section	.nv.info,"",@"SHT_CUDA_INFO"
	.align	4


	//----- nvinfo : EIATTR_REGCOUNT
	.align		4
        /*0000*/ 	.byte	0x04, 0x2f
        /*0002*/ 	.short	(.L_1 - .L_0)
	.align		4
.L_0:
        /*0004*/ 	.word	index@(_Z14add_one_kernelPim)
        /*0008*/ 	.word	0x00000010


	//----- nvinfo : EIATTR_FRAME_SIZE
	.align		4
.L_1:
        /*000c*/ 	.byte	0x04, 0x11
        /*000e*/ 	.short	(.L_3 - .L_2)
	.align		4
.L_2:
        /*0010*/ 	.word	index@(_Z14add_one_kernelPim)
        /*0014*/ 	.word	0x00000000


	//----- nvinfo : EIATTR_MIN_STACK_SIZE
	.align		4
.L_3:
        /*0018*/ 	.byte	0x04, 0x12
        /*001a*/ 	.short	(.L_5 - .L_4)
	.align		4
.L_4:
        /*001c*/ 	.word	index@(_Z14add_one_kernelPim)
        /*0020*/ 	.word	0x00000000
.L_5:


//--------------------- .nv.compat                --------------------------
	.section	.nv.compat,"",@"SHT_CUDA_COMPAT_INFO"
	.align	4
        /*0000*/ 	.byte	0x02, 0x09, 0x00, 0x00, 0x02, 0x02, 0x02, 0x00, 0x02, 0x05, 0x05, 0x00, 0x03, 0x07, 0x01, 0x01
        /*0010*/ 	.byte	0x02, 0x03, 0x00, 0x00, 0x02, 0x06, 0x01, 0x00, 0x04, 0x0b, 0x08, 0x00, 0x09, 0x00, 0x00, 0x00
        /*0020*/ 	.byte	0x00, 0x00, 0x00, 0x00


//--------------------- .nv.info._Z14add_one_kernelPim --------------------------
	.section	.nv.info._Z14add_one_kernelPim,"",@"SHT_CUDA_INFO"
	.sectionflags	@""
	.align	4


	//----- nvinfo : EIATTR_CUDA_API_VERSION
	.align		4
        /*0000*/ 	.byte	0x04, 0x37
        /*0002*/ 	.short	(.L_7 - .L_6)
.L_6:
        /*0004*/ 	.word	0x00000082


	//----- nvinfo : EIATTR_KPARAM_INFO
	.align		4
.L_7:
        /*0008*/ 	.byte	0x04, 0x17
        /*000a*/ 	.short	(.L_9 - .L_8)
.L_8:
        /*000c*/ 	.word	0x00000000
        /*0010*/ 	.short	0x0001
        /*0012*/ 	.short	0x0008
        /*0014*/ 	.byte	0x00, 0xf0, 0x21, 0x00


	//----- nvinfo : EIATTR_KPARAM_INFO
	.align		4
.L_9:
        /*0018*/ 	.byte	0x04, 0x17
        /*001a*/ 	.short	(.L_11 - .L_10)
.L_10:
        /*001c*/ 	.word	0x00000000
        /*0020*/ 	.short	0x0000
        /*0022*/ 	.short	0x0000
        /*0024*/ 	.byte	0x00, 0xf5, 0x21, 0x00


	//----- nvinfo : EIATTR_SPARSE_MMA_MASK
	.align		4
.L_11:
        /*0028*/ 	.byte	0x03, 0x50
        /*002a*/ 	.short	0x0000


	//----- nvinfo : EIATTR_MAXREG_COUNT
	.align		4
        /*002c*/ 	.byte	0x03, 0x1b
        /*002e*/ 	.short	0x00ff


	//----- nvinfo : EIATTR_NUM_BARRIERS
	.align		4
        /*0030*/ 	.byte	0x02, 0x4c
        /*0032*/ 	.byte	0x01
	.zero		1


	//----- nvinfo : EIATTR_MERCURY_ISA_VERSION
	.align		4
        /*0034*/ 	.byte	0x03, 0x5f
        /*0036*/ 	.short	0x0101


	//----- nvinfo : EIATTR_VRC_CTA_INIT_COUNT
	.align		4
        /*0038*/ 	.byte	0x02, 0x4a
	.zero		1
	.zero		1


	//----- nvinfo : EIATTR_MBARRIER_INSTR_OFFSETS
	.align		4
        /*003c*/ 	.byte	0x04, 0x39
        /*003e*/ 	.short	(.L_13 - .L_12)


	//   ....[0]....
.L_12:
        /*0040*/ 	.word	0x00000140
        /*0044*/ 	.word	0x000000ff
        /*0048*/ 	.word	0x00000000
        /*004c*/ 	.short	0x0100
        /*004e*/ 	.byte	0x06
	.zero		1


	//   ....[1]....
        /*0050*/ 	.word	0x000001a0
        /*0054*/ 	.word	0x0000000d
        /*0058*/ 	.word	0x00000000
        /*005c*/ 	.short	0x0101
        /*005e*/ 	.byte	0xff
	.zero		1


	//   ....[2]....
        /*0060*/ 	.word	0x00000340
        /*0064*/ 	.word	0x0000000d
        /*0068*/ 	.word	0x00000000
        /*006c*/ 	.short	0x0109
        /*006e*/ 	.byte	0xff
	.zero		1


	//   ....[3]....
        /*0070*/ 	.word	0x000004f0
        /*0074*/ 	.word	0x0000000d
        /*0078*/ 	.word	0x00000000
        /*007c*/ 	.short	0x0109
        /*007e*/ 	.byte	0xff
	.zero		1


	//----- nvinfo : EIATTR_NUM_MBARRIERS
	.align		4
.L_13:
        /*0080*/ 	.byte	0x03, 0x38
        /*0082*/ 	.short	0x0001


	//----- nvinfo : EIATTR_EXIT_INSTR_OFFSETS
	.align		4
        /*0084*/ 	.byte	0x04, 0x1c
        /*0086*/ 	.short	(.L_15 - .L_14)


	//   ....[0]....
.L_14:
        /*0088*/ 	.word	0x00000a00


	//   ....[1]....
        /*008c*/ 	.word	0x00000ab0


	//----- nvinfo : EIATTR_CRS_STACK_SIZE
	.align		4
.L_15:
        /*0090*/ 	.byte	0x04, 0x1e
        /*0092*/ 	.short	(.L_17 - .L_16)
.L_16:
        /*0094*/ 	.word	0x00000000


	//----- nvinfo : EIATTR_CBANK_PARAM_SIZE
	.align		4
.L_17:
        /*0098*/ 	.byte	0x03, 0x19
        /*009a*/ 	.short	0x0010


	//----- nvinfo : EIATTR_PARAM_CBANK
	.align		4
        /*009c*/ 	.byte	0x04, 0x0a
        /*009e*/ 	.short	(.L_19 - .L_18)
	.align		4
.L_18:
        /*00a0*/ 	.word	index@(.nv.constant0._Z14add_one_kernelPim)
        /*00a4*/ 	.short	0x0380
        /*00a6*/ 	.short	0x0010


	//----- nvinfo : EIATTR_SW_WAR
	.align		4
.L_19:
        /*00a8*/ 	.byte	0x04, 0x36
        /*00aa*/ 	.short	(.L_21 - .L_20)
.L_20:
        /*00ac*/ 	.word	0x00000008
.L_21:


//--------------------- .nv.callgraph             --------------------------
	.section	.nv.callgraph,"",@"SHT_CUDA_CALLGRAPH"
	.align	4
	.sectionentsize	8
	.align		4
        /*0000*/ 	.word	0x00000000
	.align		4
        /*0004*/ 	.word	0xffffffff
	.align		4
        /*0008*/ 	.word	0x00000000
	.align		4
        /*000c*/ 	.word	0xfffffffe
	.align		4
        /*0010*/ 	.word	0x00000000
	.align		4
        /*0014*/ 	.word	0xfffffffd
	.align		4
        /*0018*/ 	.word	0x00000000
	.align		4
        /*001c*/ 	.word	0xfffffffc


//--------------------- .text._Z14add_one_kernelPim --------------------------
	.section	.text._Z14add_one_kernelPim,"ax",@progbits
	.align	128
        .global         _Z14add_one_kernelPim
        .type           _Z14add_one_kernelPim,@function
        .size           _Z14add_one_kernelPim,(.L_x_18 - _Z14add_one_kernelPim)
        .other          _Z14add_one_kernelPim,@"STO_CUDA_ENTRY STV_DEFAULT"
_Z14add_one_kernelPim:
.text._Z14add_one_kernelPim:
[----:B------:R-:W-:Y:S01]  /*0000*/  LDC R1, c[0x0][0x37c] ;  /* 0x0000df00ff017b82 */ /* 0x000fe20000000800 */
[----:B------:R-:W1:Y:S01]  /*0010*/  S2R R3, SR_TID.X ;  /* 0x0000000000037919 */ /* 0x000e620000002100 */
[----:B------:R-:W-:Y:S01]  /*0020*/  BSSY.RECONVERGENT B0, `(.L_x_0) ;  /* 0x0000015000007945 */ /* 0x000fe20003800200 */
[C---:B-1----:R-:W-:Y:S02]  /*0030*/  LOP3.LUT R0, R3.reuse, 0x80, RZ, 0xfc, !PT ;  /* 0x0000008003007812 */ /* 0x042fe400078efcff */
[----:B------:R-:W-:Y:S02]  /*0040*/  ISETP.NE.AND P0, PT, R3, RZ, PT ;  /* 0x000000ff0300720c */ /* 0x000fe40003f05270 */
[----:B------:R-:W-:-:S13]  /*0050*/  ISETP.NE.AND P1, PT, R0, 0x80, PT ;  /* 0x000000800000780c */ /* 0x000fda0003f25270 */
[----:B------:R-:W1:Y:S01]  /*0060*/  @P1 S2R R5, SR_CgaCtaId ;  /* 0x0000000000051919 */ /* 0x000e620000008800 */
[----:B------:R-:W-:-:S05]  /*0070*/  @P1 MOV R0, 0x400 ;  /* 0x0000040000001802 */ /* 0x000fca0000000f00 */
[----:B------:R-:W-:-:S05]  /*0080*/  @P1 VIADD R0, R0, 0x1000 ;  /* 0x0000100000001836 */ /* 0x000fca0000000000 */
[----:B-1----:R-:W-:Y:S01]  /*0090*/  @P1 LEA R13, R5, R0, 0x18 ;  /* 0x00000000050d1211 */ /* 0x002fe200078ec0ff */
[----:B------:R-:W-:Y:S06]  /*00a0*/  @P0 BRA `(.L_x_1) ;  /* 0x0000000000300947 */ /* 0x000fec0003800000 */
[----:B------:R-:W1:Y:S01]  /*00b0*/  S2UR UR7, SR_CgaCtaId ;  /* 0x00000000000779c3 */ /* 0x000e620000008800 */
[----:B------:R-:W2:Y:S01]  /*00c0*/  LDCU UR5, c[0x0][0x360] ;  /* 0x00006c00ff0577ac */ /* 0x000ea20008000800 */
[----:B------:R-:W-:Y:S02]  /*00d0*/  UMOV UR4, 0x400 ;  /* 0x0000040000047882 */ /* 0x000fe40000000000 */
[----:B------:R-:W-:Y:S02]  /*00e0*/  UIADD3 UR6, UPT, UPT, UR4, 0x1000, URZ ;  /* 0x0000100004067890 */ /* 0x000fe4000fffe0ff */
[----:B--2---:R-:W-:-:S04]  /*00f0*/  UIADD3 UR4, UPT, UPT, -UR5, 0x100000, URZ ;  /* 0x0010000005047890 */ /* 0x004fc8000fffe1ff */
[----:B------:R-:W-:Y:S02]  /*0100*/  USHF.L.U32 UR5, UR4, 0xb, URZ ;  /* 0x0000000b04057899 */ /* 0x000fe400080006ff */
[----:B------:R-:W-:Y:S02]  /*0110*/  USHF.L.U32 UR4, UR4, 0x1, URZ ;  /* 0x0000000104047899 */ /* 0x000fe400080006ff */
[----:B-1----:R-:W-:Y:S01]  /*0120*/  ULEA UR6, UR7, UR6, 0x18 ;  /* 0x0000000607067291 */ /* 0x002fe2000f8ec0ff */
[----:B------:R-:W1:Y:S11]  /*0130*/  FENCE.VIEW.ASYNC.S ;  /* 0x00000000000073c6 */ /* 0x000e760000000000 */
[----:B-1----:R1:W2:Y:S02]  /*0140*/  SYNCS.EXCH.64 URZ, [UR6], UR4 ;  /* 0x0000000406ff75b2 */ /* 0x0022a40008000100 */
[----:B--2---:R2:W-:Y:S06]  /*0150*/  MEMBAR.ALL.CTA ;  /* 0x0000000000007992 */ /* 0x0045ec0000008000 */
[----:B--2---:R-:W2:Y:S02]  /*0160*/  FENCE.VIEW.ASYNC.S ;  /* 0x00000000000073c6 */ /* 0x004ea40000000000 */
.L_x_1:
[----:B-1----:R-:W-:Y:S05]  /*0170*/  BSYNC.RECONVERGENT B0 ;  /* 0x0000000000007941 */ /* 0x002fea0003800200 */
.L_x_0:
[----:B--2---:R-:W-:Y:S06]  /*0180*/  BAR.SYNC.DEFER_BLOCKING 0x0 ;  /* 0x0000000000007b1d */ /* 0x004fec0000010000 */
[----:B------:R-:W-:Y:S01]  /*0190*/  BSSY.RECONVERGENT B0, `(.L_x_2) ;  /* 0x0000019000007945 */ /* 0x000fe20003800200 */
[----:B------:R1:W2:Y:S03]  /*01a0*/  @P1 SYNCS.ARRIVE.TRANS64.A1T0 R4, [R13+URZ], RZ ;  /* 0x000000ff0d0419a7 */ /* 0x0002a600081000ff */
[----:B------:R-:W-:Y:S05]  /*01b0*/  @P1 BRA `(.L_x_3) ;  /* 0x0000000000581947 */ /* 0x000fea0003800000 */
[----:B------:R-:W3:Y:S01]  /*01c0*/  S2UR UR11, SR_CgaCtaId ;  /* 0x00000000000b79c3 */ /* 0x000ee20000008800 */
[----:B------:R-:W4:Y:S01]  /*01d0*/  LDCU.64 UR8, c[0x0][0x388] ;  /* 0x00007100ff0877ac */ /* 0x000f220008000a00 */
[----:B------:R-:W-:Y:S01]  /*01e0*/  PLOP3.LUT P0, PT, PT, PT, PT, 0x80, 0x8 ;  /* 0x000000000008781c */ /* 0x000fe20003f0f070 */
[----:B------:R-:W-:Y:S01]  /*01f0*/  UMOV UR10, 0x400 ;  /* 0x00000400000a7882 */ /* 0x000fe20000000000 */
[----:B------:R-:W5:Y:S01]  /*0200*/  LDCU.64 UR6, c[0x0][0x380] ;  /* 0x00007000ff0677ac */ /* 0x000f620008000a00 */
[----:B------:R-:W-:Y:S02]  /*0210*/  UIADD3 UR12, UPT, UPT, UR10, 0x1000, URZ ;  /* 0x000010000a0c7890 */ /* 0x000fe4000fffe0ff */
[----:B----4-:R-:W-:Y:S02]  /*0220*/  UIMAD.WIDE.U32 UR4, UR8, 0x4, URZ ;  /* 0x00000004080478a5 */ /* 0x010fe4000f8e00ff */
[----:B------:R-:W-:Y:S02]  /*0230*/  USHF.L.U32 UR8, UR9, 0x2, URZ ;  /* 0x0000000209087899 */ /* 0x000fe400080006ff */
[----:B---3--:R-:W-:-:S02]  /*0240*/  ULEA UR12, UR11, UR12, 0x18 ;  /* 0x0000000c0b0c7291 */ /* 0x008fc4000f8ec0ff */
[----:B------:R-:W-:Y:S02]  /*0250*/  UIADD3 UR5, UPT, UPT, UR5, UR8, URZ ;  /* 0x0000000805057290 */ /* 0x000fe4000fffe0ff */
[----:B------:R-:W-:Y:S02]  /*0260*/  ULEA UR8, UR11, UR10, 0x18 ;  /* 0x0000000a0b087291 */ /* 0x000fe4000f8ec0ff */
[----:B-1----:R-:W-:Y:S01]  /*0270*/  IMAD.U32 R13, RZ, RZ, UR12 ;  /* 0x0000000cff0d7e24 */ /* 0x002fe2000f8e00ff */
[----:B-----5:R-:W-:-:S03]  /*0280*/  UIADD3.64 UR4, UPT, UPT, UR4, UR6, URZ ;  /* 0x0000000604047297 */ /* 0x020fc6000fffe0ff */
[----:B------:R-:W-:Y:S01]  /*0290*/  UMOV UR6, 0x100 ;  /* 0x0000010000067882 */ /* 0x000fe20000000000 */
[----:B------:R-:W-:-:S15]  /*02a0*/  R2UR UR9, R13 ;  /* 0x000000000d0972ca */ /* 0x000fde00000e0000 */
.L_x_4:
[----:B------:R-:W-:Y:S01]  /*02b0*/  @P0 ELECT P1, URZ, PT ;  /* 0x0000000000ff082f */ /* 0x000fe20003820000 */
[----:B------:R1:W-:-:S12]  /*02c0*/  UBLKCP.S.G [UR8], [UR4], UR6 ;  /* 0x00000008040073ba */ /* 0x0003d80008000206 */
[----:B------:R-:W-:Y:S02]  /*02d0*/  @P1 PLOP3.LUT P0, PT, P1, PT, PT, 0x8, 0x80 ;  /* 0x000000000080181c */ /* 0x000fe40000f0e170 */
[----:B------:R-:W-:-:S11]  /*02e0*/  PLOP3.LUT P1, PT, PT, PT, PT, 0x8, 0x80 ;  /* 0x000000000080781c */ /* 0x000fd60003f2e170 */
[----:B-1----:R-:W-:Y:S05]  /*02f0*/  @P0 BRA.U.ANY `(.L_x_4) ;  /* 0xfffffffd00ec0947 */ /* 0x002fea000393ffff */
[----:B--2---:R-:W-:-:S06]  /*0300*/  IMAD.MOV.U32 R4, RZ, RZ, 0x1000 ;  /* 0x00001000ff047424 */ /* 0x004fcc00078e00ff */
[----:B------:R3:W4:Y:S02]  /*0310*/  SYNCS.ARRIVE.TRANS64 R4, [R13+URZ], R4 ;  /* 0x000000040d0479a7 */ /* 0x00072400080000ff */
.L_x_3:
[----:B------:R-:W-:Y:S05]  /*0320*/  BSYNC.RECONVERGENT B0 ;  /* 0x0000000000007941 */ /* 0x000fea0003800200 */
.L_x_2:
[----:B------:R-:W-:Y:S01]  /*0330*/  CS2R R6, SR_GLOBALTIMERLO ;  /* 0x0000000000067805 */ /* 0x000fe20000015200 */
[----:B--2-4-:R-:W2:Y:S01]  /*0340*/  SYNCS.PHASECHK.TRANS64.TRYWAIT P0, [R13+URZ], R5 ;  /* 0x000000050d0075a7 */ /* 0x014ea200080011ff */
[----:B------:R-:W-:Y:S04]  /*0350*/  BSSY B0, `(.L_x_5) ;  /* 0x000001c000007945 */ /* 0x000fe80003800000 */
[----:B--2---:R-:W-:Y:S05]  /*0360*/  @P0 BRA `(.L_x_6) ;  /* 0x0000000000680947 */ /* 0x004fea0003800000 */
[----:B------:R-:W-:-:S07]  /*0370*/  IMAD.MOV.U32 R2, RZ, RZ, RZ ;  /* 0x000000ffff027224 */ /* 0x000fce00078e00ff */
.L_x_10:
[C---:B------:R-:W-:Y:S01]  /*0380*/  ISETP.GT.AND P0, PT, R2.reuse, 0xf, PT ;  /* 0x0000000f0200780c */ /* 0x040fe20003f04270 */
[----:B------:R-:W-:Y:S05]  /*0390*/  YIELD ;  /* 0x0000000000007946 */ /* 0x000fea0003800000 */
[----:B------:R-:W-:Y:S07]  /*03a0*/  BSSY B1, `(.L_x_7) ;  /* 0x0000014000017945 */ /* 0x000fee0003800000 */
[----:B------:R-:W-:Y:S01]  /*03b0*/  @!P0 VIADD R2, R2, 0x1 ;  /* 0x0000000102028836 */ /* 0x000fe20000000000 */
[----:B------:R-:W-:Y:S06]  /*03c0*/  @!P0 BRA `(.L_x_8) ;  /* 0x0000000000448947 */ /* 0x000fec0003800000 */
[----:B------:R-:W-:-:S06]  /*03d0*/  CS2R R8, SR_GLOBALTIMERLO ;  /* 0x0000000000087805 */ /* 0x000fcc0000015200 */
[----:B------:R-:W-:-:S05]  /*03e0*/  IADD3 R11, P0, PT, -R6, R8, RZ ;  /* 0x00000008060b7210 */ /* 0x000fca0007f1e1ff */
[----:B------:R-:W-:Y:S01]  /*03f0*/  IMAD.X R9, R9, 0x1, ~R7, P0 ;  /* 0x0000000109097824 */ /* 0x000fe200000e0e07 */
[----:B------:R-:W-:-:S04]  /*0400*/  ISETP.GE.U32.AND P0, PT, R11, 0x3d0900, PT ;  /* 0x003d09000b00780c */ /* 0x000fc80003f06070 */
[----:B------:R-:W-:-:S13]  /*0410*/  ISETP.GE.AND.EX P0, PT, R9, RZ, PT, P0 ;  /* 0x000000ff0900720c */ /* 0x000fda0003f06300 */
[----:B------:R-:W-:Y:S05]  /*0420*/  @!P0 BRA `(.L_x_9) ;  /* 0x0000000000088947 */ /* 0x000fea0003800000 */
[----:B------:R-:W-:Y:S05]  /*0430*/  NANOSLEEP 0xf4240 ;  /* 0x000f42400000795d */ /* 0x000fea0003800000 */
[----:B------:R-:W-:Y:S05]  /*0440*/  BRA `(.L_x_8) ;  /* 0x0000000000247947 */ /* 0x000fea0003800000 */
.L_x_9:
[----:B------:R-:W-:-:S04]  /*0450*/  ISETP.GE.U32.AND P0, PT, R11, 0x9c40, PT ;  /* 0x00009c400b00780c */ /* 0x000fc80003f06070 */
[----:B------:R-:W-:-:S13]  /*0460*/  ISETP.GE.AND.EX P0, PT, R9, RZ, PT, P0 ;  /* 0x000000ff0900720c */ /* 0x000fda0003f06300 */
[----:B------:R-:W-:Y:S05]  /*0470*/  @!P0 BRA `(.L_x_8) ;  /* 0x0000000000188947 */ /* 0x000fea0003800000 */
[----:B------:R-:W-:-:S04]  /*0480*/  SHF.R.S32.HI R0, RZ, 0x1f, R9 ;  /* 0x0000001fff007819 */ /* 0x000fc80000011409 */
[----:B------:R-:W-:-:S05]  /*0490*/  LEA.HI R0, P0, R0, R11, RZ, 0x2 ;  /* 0x0000000b00007211 */ /* 0x000fca00078110ff */
[----:B------:R-:W-:-:S05]  /*04a0*/  IMAD.X R9, RZ, RZ, R9, P0 ;  /* 0x000000ffff097224 */ /* 0x000fca00000e0609 */
[----:B------:R-:W-:-:S04]  /*04b0*/  SHF.R.U64 R0, R0, 0x2, R9 ;  /* 0x0000000200007819 */ /* 0x000fc80000001209 */
[----:B------:R-:W-:Y:S05]  /*04c0*/  NANOSLEEP R0 ;  /* 0x000000000000735d */ /* 0x000fea0003800000 */
[----:B------:R-:W-:Y:S01]  /*04d0*/  NOP ;  /* 0x0000000000007918 */ /* 0x000fe20000000000 */
.L_x_8:
[----:B------:R-:W-:Y:S05]  /*04e0*/  BSYNC B1 ;  /* 0x0000000000017941 */ /* 0x000fea0003800000 */
.L_x_7:
[----:B------:R-:W2:Y:S02]  /*04f0*/  SYNCS.PHASECHK.TRANS64.TRYWAIT P0, [R13+URZ], R5 ;  /* 0x000000050d0075a7 */ /* 0x000ea400080011ff */
[----:B--2---:R-:W-:Y:S05]  /*0500*/  @!P0 BRA `(.L_x_10) ;  /* 0xfffffffc009c8947 */ /* 0x004fea000383ffff */
.L_x_6:
[----:B------:R-:W-:Y:S05]  /*0510*/  BSYNC B0 ;  /* 0x0000000000007941 */ /* 0x000fea0003800000 */
.L_x_5:
[----:B------:R-:W2:Y:S01]  /*0520*/  LDC R0, c[0x0][0x360] ;  /* 0x0000d800ff007b82 */ /* 0x000ea20000000800 */
[----:B------:R-:W-:Y:S01]  /*0530*/  BSSY.RECONVERGENT B0, `(.L_x_11) ;  /* 0x000002e000007945 */ /* 0x000fe20003800200 */
[----:B--2---:R-:W2:Y:S01]  /*0540*/  I2F.U32.RP R8, R0 ;  /* 0x0000000000087306 */ /* 0x004ea20000209000 */
[----:B------:R-:W-:Y:S01]  /*0550*/  IMAD.IADD R2, R3, 0x1, R0 ;  /* 0x0000000103027824 */ /* 0x000fe200078e0200 */
[----:B------:R-:W-:-:S04]  /*0560*/  ISETP.NE.U32.AND P2, PT, R0, RZ, PT ;  /* 0x000000ff0000720c */ /* 0x000fc80003f45070 */
[C---:B------:R-:W-:Y:S02]  /*0570*/  ISETP.GE.U32.AND P0, PT, R2.reuse, 0x400, PT ;  /* 0x000004000200780c */ /* 0x040fe40003f06070 */
[----:B------:R-:W-:Y:S02]  /*0580*/  VIMNMX.U32 R7, PT, PT, R2, 0x400, !PT ;  /* 0x0000040002077848 */ /* 0x000fe40007fe0000 */
[----:B------:R-:W-:-:S04]  /*0590*/  SEL R6, RZ, 0x1, P0 ;  /* 0x00000001ff067807 */ /* 0x000fc80000000000 */
[----:B------:R-:W-:Y:S01]  /*05a0*/  IADD3 R7, PT, PT, R7, -R2, -R6 ;  /* 0x8000000207077210 */ /* 0x000fe20007ffe806 */
[----:B--2---:R-:W2:Y:S02]  /*05b0*/  MUFU.RCP R8, R8 ;  /* 0x0000000800087308 */ /* 0x004ea40000001000 */
[----:B--2---:R-:W-:-:S06]  /*05c0*/  VIADD R4, R8, 0xffffffe ;  /* 0x0ffffffe08047836 */ /* 0x004fcc0000000000 */
[----:B------:R2:W4:Y:S02]  /*05d0*/  F2I.FTZ.U32.TRUNC.NTZ R5, R4 ;  /* 0x0000000400057305 */ /* 0x000524000021f000 */
[----:B--2---:R-:W-:Y:S02]  /*05e0*/  IMAD.MOV.U32 R4, RZ, RZ, RZ ;  /* 0x000000ffff047224 */ /* 0x004fe400078e00ff */
[----:B----4-:R-:W-:-:S04]  /*05f0*/  IMAD.MOV R9, RZ, RZ, -R5 ;  /* 0x000000ffff097224 */ /* 0x010fc800078e0a05 */
[----:B------:R-:W-:-:S04]  /*0600*/  IMAD R9, R9, R0, RZ ;  /* 0x0000000009097224 */ /* 0x000fc800078e02ff */
[----:B------:R-:W-:-:S06]  /*0610*/  IMAD.HI.U32 R8, R5, R9, R4 ;  /* 0x0000000905087227 */ /* 0x000fcc00078e0004 */
[----:B------:R-:W-:-:S04]  /*0620*/  IMAD.HI.U32 R5, R8, R7, RZ ;  /* 0x0000000708057227 */ /* 0x000fc800078e00ff */
[----:B------:R-:W-:-:S04]  /*0630*/  IMAD.MOV R2, RZ, RZ, -R5 ;  /* 0x000000ffff027224 */ /* 0x000fc800078e0a05 */
[----:B------:R-:W-:-:S05]  /*0640*/  IMAD R7, R0, R2, R7 ;  /* 0x0000000200077224 */ /* 0x000fca00078e0207 */
[----:B------:R-:W-:-:S13]  /*0650*/  ISETP.GE.U32.AND P0, PT, R7, R0, PT ;  /* 0x000000000700720c */ /* 0x000fda0003f06070 */
[----:B------:R-:W-:Y:S02]  /*0660*/  @P0 IMAD.IADD R7, R7, 0x1, -R0 ;  /* 0x0000000107070824 */ /* 0x000fe400078e0a00 */
[----:B------:R-:W-:Y:S01]  /*0670*/  @P0 VIADD R5, R5, 0x1 ;  /* 0x0000000105050836 */ /* 0x000fe20000000000 */
[----:B------:R-:W-:Y:S02]  /*0680*/  ISETP.NE.AND P0, PT, R3, RZ, PT ;  /* 0x000000ff0300720c */ /* 0x000fe40003f05270 */
[----:B------:R-:W-:Y:S01]  /*0690*/  ISETP.GE.U32.AND P1, PT, R7, R0, PT ;  /* 0x000000000700720c */ /* 0x000fe20003f26070 */
[----:B------:R-:W-:-:S12]  /*06a0*/  IMAD.MOV.U32 R7, RZ, RZ, R3 ;  /* 0x000000ffff077224 */ /* 0x000fd800078e0003 */
[----:B------:R-:W-:Y:S01]  /*06b0*/  @P1 VIADD R5, R5, 0x1 ;  /* 0x0000000105051836 */ /* 0x000fe20000000000 */
[----:B------:R-:W-:-:S05]  /*06c0*/  @!P2 LOP3.LUT R5, RZ, R0, RZ, 0x33, !PT ;  /* 0x00000000ff05a212 */ /* 0x000fca00078e33ff */
[----:B------:R-:W-:-:S05]  /*06d0*/  IMAD.IADD R5, R6, 0x1, R5 ;  /* 0x0000000106057824 */ /* 0x000fca00078e0205 */
[C---:B------:R-:W-:Y:S02]  /*06e0*/  LOP3.LUT R2, R5.reuse, 0x3, RZ, 0xc0, !PT ;  /* 0x0000000305027812 */ /* 0x040fe400078ec0ff */
[----:B------:R-:W-:Y:S02]  /*06f0*/  ISETP.GE.U32.AND P1, PT, R5, 0x3, PT ;  /* 0x000000030500780c */ /* 0x000fe40003f26070 */
[----:B------:R-:W-:-:S13]  /*0700*/  ISETP.NE.AND P2, PT, R2, 0x3, PT ;  /* 0x000000030200780c */ /* 0x000fda0003f45270 */
[----:B------:R-:W-:Y:S05]  /*0710*/  @!P2 BRA `(.L_x_12) ;  /* 0x00000000003ca947 */ /* 0x000fea0003800000 */
[----:B------:R-:W2:Y:S01]  /*0720*/  S2UR UR5, SR_CgaCtaId ;  /* 0x00000000000579c3 */ /* 0x000ea20000008800 */
[----:B------:R-:W-:Y:S01]  /*0730*/  VIADD R5, R5, 0x1 ;  /* 0x0000000105057836 */ /* 0x000fe20000000000 */
[----:B------:R-:W-:-:S04]  /*0740*/  UMOV UR4, 0x400 ;  /* 0x0000040000047882 */ /* 0x000fc80000000000 */
[----:B------:R-:W-:-:S05]  /*0750*/  LOP3.LUT R5, R5, 0x3, RZ, 0xc0, !PT ;  /* 0x0000000305057812 */ /* 0x000fca00078ec0ff */
[----:B------:R-:W-:Y:S02]  /*0760*/  IMAD R7, R5, R0, R3 ;  /* 0x0000000005077224 */ /* 0x000fe400078e0203 */
[----:B------:R-:W-:Y:S01]  /*0770*/  IMAD.MOV R5, RZ, RZ, -R5 ;  /* 0x000000ffff057224 */ /* 0x000fe200078e0a05 */
[----:B--2---:R-:W-:-:S06]  /*0780*/  ULEA UR4, UR5, UR4, 0x18 ;  /* 0x0000000405047291 */ /* 0x004fcc000f8ec0ff */
[----:B------:R-:W-:-:S07]  /*0790*/  LEA R3, R3, UR4, 0x2 ;  /* 0x0000000403037c11 */ /* 0x000fce000f8e10ff */
.L_x_13:
[----:B------:R-:W2:Y:S01]  /*07a0*/  LDS R2, [R3] ;  /* 0x0000000003027984 */ /* 0x000ea20000000800 */
[----:B------:R-:W-:-:S05]  /*07b0*/  VIADD R5, R5, 0x1 ;  /* 0x0000000105057836 */ /* 0x000fca0000000000 */
[----:B------:R-:W-:Y:S01]  /*07c0*/  ISETP.NE.AND P2, PT, R5, RZ, PT ;  /* 0x000000ff0500720c */ /* 0x000fe20003f45270 */
[----:B--2---:R-:W-:-:S05]  /*07d0*/  VIADD R2, R2, 0x1 ;  /* 0x0000000102027836 */ /* 0x004fca0000000000 */
[----:B------:R2:W-:Y:S02]  /*07e0*/  STS [R3], R2 ;  /* 0x0000000203007388 */ /* 0x0005e40000000800 */
[----:B--2---:R-:W-:-:S05]  /*07f0*/  IMAD R3, R0, 0x4, R3 ;  /* 0x0000000400037824 */ /* 0x004fca00078e0203 */
[----:B------:R-:W-:Y:S05]  /*0800*/  @P2 BRA `(.L_x_13) ;  /* 0xfffffffc00e42947 */ /* 0x000fea000383ffff */
.L_x_12:
[----:B------:R-:W-:Y:S05]  /*0810*/  BSYNC.RECONVERGENT B0 ;  /* 0x0000000000007941 */ /* 0x000fea0003800200 */
.L_x_11:
[----:B------:R-:W-:Y:S04]  /*0820*/  BSSY.RECONVERGENT B0, `(.L_x_14) ;  /* 0x0000019000007945 */ /* 0x000fe80003800200 */
[----:B------:R-:W-:Y:S05]  /*0830*/  @!P1 BRA `(.L_x_15) ;  /* 0x00000000005c9947 */ /* 0x000fea0003800000 */
[----:B------:R-:W2:Y:S01]  /*0840*/  S2UR UR5, SR_CgaCtaId ;  /* 0x00000000000579c3 */ /* 0x000ea20000008800 */
[----:B------:R-:W-:Y:S02]  /*0850*/  UMOV UR4, 0x400 ;  /* 0x0000040000047882 */ /* 0x000fe40000000000 */
[----:B--2---:R-:W-:-:S06]  /*0860*/  ULEA UR4, UR5, UR4, 0x18 ;  /* 0x0000000405047291 */ /* 0x004fcc000f8ec0ff */
[----:B------:R-:W-:-:S07]  /*0870*/  LEA R3, R7, UR4, 0x2 ;  /* 0x0000000407037c11 */ /* 0x000fce000f8e10ff */
.L_x_16:
[----:B--2---:R-:W2:Y:S01]  /*0880*/  LDS R2, [R3] ;  /* 0x0000000003027984 */ /* 0x004ea20000000800 */
[C-C-:B------:R-:W-:Y:S02]  /*0890*/  IMAD R4, R0.reuse, 0x4, R3.reuse ;  /* 0x0000000400047824 */ /* 0x140fe400078e0203 */
[C---:B------:R-:W-:Y:S02]  /*08a0*/  IMAD R6, R0.reuse, 0x8, R3 ;  /* 0x0000000800067824 */ /* 0x040fe400078e0203 */
[----:B------:R-:W-:-:S05]  /*08b0*/  IMAD R7, R0, 0x4, R7 ;  /* 0x0000000400077824 */ /* 0x000fca00078e0207 */
[----:B------:R-:W-:Y:S01]  /*08c0*/  ISETP.GE.U32.AND P1, PT, R7, 0x400, PT ;  /* 0x000004000700780c */ /* 0x000fe20003f26070 */
[----:B--2---:R-:W-:-:S05]  /*08d0*/  VIADD R2, R2, 0x1 ;  /* 0x0000000102027836 */ /* 0x004fca0000000000 */
[----:B------:R-:W-:Y:S04]  /*08e0*/  STS [R3], R2 ;  /* 0x0000000203007388 */ /* 0x000fe80000000800 */
[----:B------:R-:W2:Y:S02]  /*08f0*/  LDS R5, [R4] ;  /* 0x0000000004057984 */ /* 0x000ea40000000800 */
[----:B--2---:R-:W-:-:S05]  /*0900*/  VIADD R5, R5, 0x1 ;  /* 0x0000000105057836 */ /* 0x004fca0000000000 */
[----:B------:R-:W-:Y:S04]  /*0910*/  STS [R4], R5 ;  /* 0x0000000504007388 */ /* 0x000fe80000000800 */
[----:B------:R-:W2:Y:S02]  /*0920*/  LDS R8, [R6] ;  /* 0x0000000006087984 */ /* 0x000ea40000000800 */
[----:B--2---:R-:W-:Y:S02]  /*0930*/  VIADD R9, R8, 0x1 ;  /* 0x0000000108097836 */ /* 0x004fe40000000000 */
[C-C-:B------:R-:W-:Y:S02]  /*0940*/  IMAD R8, R0.reuse, 0xc, R3.reuse ;  /* 0x0000000c00087824 */ /* 0x140fe400078e0203 */
[----:B------:R-:W-:Y:S01]  /*0950*/  IMAD R3, R0, 0x10, R3 ;  /* 0x0000001000037824 */ /* 0x000fe200078e0203 */
[----:B------:R-:W-:Y:S04]  /*0960*/  STS [R6], R9 ;  /* 0x0000000906007388 */ /* 0x000fe80000000800 */
[----:B------:R-:W2:Y:S02]  /*0970*/  LDS R10, [R8] ;  /* 0x00000000080a7984 */ /* 0x000ea40000000800 */
[----:B--2---:R-:W-:-:S05]  /*0980*/  VIADD R11, R10, 0x1 ;  /* 0x000000010a0b7836 */ /* 0x004fca0000000000 */
[----:B------:R2:W-:Y:S01]  /*0990*/  STS [R8], R11 ;  /* 0x0000000b08007388 */ /* 0x0005e20000000800 */
[----:B------:R-:W-:Y:S05]  /*09a0*/  @!P1 BRA `(.L_x_16) ;  /* 0xfffffffc00b49947 */ /* 0x000fea000383ffff */
.L_x_15:
[----:B------:R-:W-:Y:S05]  /*09b0*/  BSYNC.RECONVERGENT B0 ;  /* 0x0000000000007941 */ /* 0x000fea0003800200 */
.L_x_14:
[----:B------:R4:W-:Y:S06]  /*09c0*/  MEMBAR.ALL.CTA ;  /* 0x0000000000007992 */ /* 0x0009ec0000008000 */
[----:B----4-:R-:W4:Y:S01]  /*09d0*/  FENCE.VIEW.ASYNC.S ;  /* 0x00000000000073c6 */ /* 0x010f220000000000 */
[----:B------:R-:W-:Y:S05]  /*09e0*/  WARPSYNC.ALL ;  /* 0x0000000000007948 */ /* 0x000fea0003800000 */
[----:B----4-:R-:W-:Y:S06]  /*09f0*/  BAR.SYNC.DEFER_BLOCKING 0x0 ;  /* 0x0000000000007b1d */ /* 0x010fec0000010000 */
[----:B------:R-:W-:Y:S05]  /*0a00*/  @P0 EXIT ;  /* 0x000000000000094d */ /* 0x000fea0003800000 */
[----:B------:R-:W4:Y:S01]  /*0a10*/  S2UR UR9, SR_CgaCtaId ;  /* 0x00000000000979c3 */ /* 0x000f220000008800 */
[----:B------:R-:W5:Y:S01]  /*0a20*/  LDCU.128 UR4, c[0x0][0x380] ;  /* 0x00007000ff0477ac */ /* 0x000f620008000c00 */
[----:B------:R-:W-:Y:S01]  /*0a30*/  UMOV UR8, 0x400 ;  /* 0x0000040000087882 */ /* 0x000fe20000000000 */
[----:B-----5:R-:W-:-:S04]  /*0a40*/  ULEA UR4, UP0, UR6, UR4, 0x2 ;  /* 0x0000000406047291 */ /* 0x020fc8000f8010ff */
[----:B------:R-:W-:Y:S02]  /*0a50*/  ULEA.HI.X UR5, UR6, UR5, UR7, 0x2, UP0 ;  /* 0x0000000506057291 */ /* 0x000fe400080f1407 */
[----:B----4-:R-:W-:Y:S01]  /*0a60*/  ULEA UR8, UR9, UR8, 0x18 ;  /* 0x0000000809087291 */ /* 0x010fe2000f8ec0ff */
[----:B------:R-:W-:-:S08]  /*0a70*/  UMOV UR6, 0x100 ;  /* 0x0000010000067882 */ /* 0x000fd00000000000 */
[----:B------:R4:W-:Y:S01]  /*0a80*/  UBLKCP.G.S [UR4], [UR8], UR6 ;  /* 0x00000004080073ba */ /* 0x0009e20008000406 */
[----:B------:R0:W-:Y:S01]  /*0a90*/  UTMACMDFLUSH ;  /* 0x00000000000079b7 */ /* 0x0001e20000000000 */
[----:B------:R-:W-:-:S04]  /*0aa0*/  DEPBAR.LE SB0, 0x0 ;  /* 0x000080000000791a */ /* 0x000fc80000000000 */
[----:B----4-:R-:W-:Y:S05]  /*0ab0*/  EXIT ;  /* 0x000000000000794d */ /* 0x010fea0003800000 */
.L_x_17:
[----:B------:R-:W-:-:S00]  /*0ac0*/  BRA `(.L_x_17) ;  /* 0xfffffffc00fc7947 */ /* 0x000fc0000383ffff */
[----:B------:R-:W-:-:S00]  /*0ad0*/  NOP ;  /* 0x0000000000007918 */ /* 0x000fc00000000000 */
        /* <DEDUP_REMOVED lines=10> */
.L_x_18:


//--------------------- .nv.shared._Z14add_one_kernelPim --------------------------
	.section	.nv.shared._Z14add_one_kernelPim,"aw",@nobits
	.sectionflags	@""
	.align	16
.nv.shared._Z14add_one_kernelPim:
	.zero		5128


//--------------------- .nv.shared.reserved.0     --------------------------
	.section	.nv.shared.reserved.0,"aw",@nobits
	.weak		__nv_reservedSMEM_offset_0_alias
	.size		__nv_reservedSMEM_offset_0_alias, 0, 64
	.other		__nv_reservedSMEM_offset_0_alias,@"STO_CUDA_RESERVED_SHARED STV_DEFAULT"
__nv_reservedSMEM_offset_0_alias:
	.zero		0
	.zero		64


//--------------------- .nv.constant0._Z14add_one_kernelPim --------------------------
	.section	.nv.constant0._Z14add_one_kernelPim,"a",@progbits
	.sectionflags	@""
	.align	4
.nv.constant0._Z14add_one_kernelPim:
	.zero		912


//--------------------- SYMBOLS --------------------------

	.type		.nv.reservedSmem.offset0,@object
	.size		.nv.reservedSmem.offset0,0x4
	.type		.nv.reservedSmem.cap,@object
	.size		.nv.reservedSmem.cap,0x4
